//
// Generated by NVIDIA NVVM Compiler
//
// Compiler Build ID: CL-36424714
// Cuda compilation tools, release 13.0, V13.0.88
// Based on NVVM 20.0.0
//

.version 9.0
.target sm_100
.address_size 64

	// .globl	_Z6kernelPfS_i
.extern .shared .align 16 .b8 sharedMem[];

.visible .entry _Z6kernelPfS_i(
	.param .u64 .ptr .align 1 _Z6kernelPfS_i_param_0,
	.param .u64 .ptr .align 1 _Z6kernelPfS_i_param_1,
	.param .u32 _Z6kernelPfS_i_param_2
)
{
	.reg .pred 	%p<20>;
	.reg .b32 	%r<63>;
	.reg .b32 	%f<97>;
	.reg .b64 	%rd<9>;

	ld.param.u64 	%rd1, [_Z6kernelPfS_i_param_0];
	ld.param.u64 	%rd2, [_Z6kernelPfS_i_param_1];
	ld.param.u32 	%r26, [_Z6kernelPfS_i_param_2];
	mov.u32 	%r1, %ctaid.x;
	mov.u32 	%r2, %ntid.x;
	mov.u32 	%r3, %tid.x;
	mad.lo.s32 	%r4, %r1, %r2, %r3;
	setp.ge.u32 	%p1, %r4, %r26;
	@%p1 bra 	$L__BB0_19;
	cvta.to.global.u64 	%rd3, %rd1;
	mul.wide.u32 	%rd4, %r4, 4;
	add.s64 	%rd5, %rd3, %rd4;
	and.b32  	%r27, %r3, 31;
	ld.global.f32 	%f17, [%rd5];
	mov.b32 	%r28, %f17;
	shfl.sync.bfly.b32	%r29|%p3, %r28, 16, 31, -1;
	mov.b32 	%f18, %r29;
	add.f32 	%f19, %f17, %f18;
	mov.b32 	%r30, %f19;
	shfl.sync.bfly.b32	%r31|%p4, %r30, 8, 31, -1;
	mov.b32 	%f20, %r31;
	add.f32 	%f21, %f19, %f20;
	mov.b32 	%r32, %f21;
	shfl.sync.bfly.b32	%r33|%p5, %r32, 4, 31, -1;
	mov.b32 	%f22, %r33;
	add.f32 	%f23, %f21, %f22;
	mov.b32 	%r34, %f23;
	shfl.sync.bfly.b32	%r35|%p6, %r34, 2, 31, -1;
	mov.b32 	%f24, %r35;
	add.f32 	%f25, %f23, %f24;
	mov.b32 	%r36, %f25;
	shfl.sync.bfly.b32	%r37|%p7, %r36, 1, 31, -1;
	mov.b32 	%f26, %r37;
	add.f32 	%f1, %f25, %f26;
	setp.ne.s32 	%p8, %r27, 0;
	@%p8 bra 	$L__BB0_3;
	shr.u32 	%r38, %r3, 3;
	mov.u32 	%r39, sharedMem;
	add.s32 	%r40, %r39, %r38;
	st.shared.f32 	[%r40], %f1;
$L__BB0_3:
	bar.sync 	0;
	and.b32  	%r41, %r3, 992;
	setp.ne.s32 	%p9, %r41, 0;
	@%p9 bra 	$L__BB0_22;
	shr.u32 	%r5, %r2, 5;
	setp.lt.u32 	%p10, %r2, 32;
	mov.f32 	%f95, 0f00000000;
	@%p10 bra 	$L__BB0_17;
	add.s32 	%r43, %r5, -1;
	and.b32  	%r6, %r5, 15;
	setp.lt.u32 	%p11, %r43, 15;
	mov.f32 	%f95, 0f00000000;
	mov.b32 	%r59, 0;
	@%p11 bra 	$L__BB0_8;
	and.b32  	%r59, %r5, 48;
	mov.u32 	%r45, sharedMem;
	add.s32 	%r56, %r45, 32;
	and.b32  	%r47, %r5, 134217712;
	neg.s32 	%r57, %r47;
	mov.f32 	%f95, 0f00000000;
$L__BB0_7:
	.pragma "nounroll";
	ld.shared.v4.f32 	{%f31, %f32, %f33, %f34}, [%r56+-32];
	add.f32 	%f35, %f95, %f31;
	add.f32 	%f36, %f35, %f32;
	add.f32 	%f37, %f36, %f33;
	add.f32 	%f38, %f37, %f34;
	ld.shared.v4.f32 	{%f39, %f40, %f41, %f42}, [%r56+-16];
	add.f32 	%f43, %f38, %f39;
	add.f32 	%f44, %f43, %f40;
	add.f32 	%f45, %f44, %f41;
	add.f32 	%f46, %f45, %f42;
	ld.shared.v4.f32 	{%f47, %f48, %f49, %f50}, [%r56];
	add.f32 	%f51, %f46, %f47;
	add.f32 	%f52, %f51, %f48;
	add.f32 	%f53, %f52, %f49;
	add.f32 	%f54, %f53, %f50;
	ld.shared.v4.f32 	{%f55, %f56, %f57, %f58}, [%r56+16];
	add.f32 	%f59, %f54, %f55;
	add.f32 	%f60, %f59, %f56;
	add.f32 	%f61, %f60, %f57;
	add.f32 	%f95, %f61, %f58;
	add.s32 	%r57, %r57, 16;
	add.s32 	%r56, %r56, 64;
	setp.ne.s32 	%p12, %r57, 0;
	@%p12 bra 	$L__BB0_7;
$L__BB0_8:
	setp.eq.s32 	%p13, %r6, 0;
	@%p13 bra 	$L__BB0_17;
	and.b32  	%r14, %r5, 7;
	setp.lt.u32 	%p14, %r6, 8;
	@%p14 bra 	$L__BB0_11;
	shl.b32 	%r48, %r59, 2;
	mov.u32 	%r49, sharedMem;
	add.s32 	%r50, %r49, %r48;
	ld.shared.f32 	%f63, [%r50];
	add.f32 	%f64, %f95, %f63;
	ld.shared.f32 	%f65, [%r50+4];
	add.f32 	%f66, %f64, %f65;
	ld.shared.f32 	%f67, [%r50+8];
	add.f32 	%f68, %f66, %f67;
	ld.shared.f32 	%f69, [%r50+12];
	add.f32 	%f70, %f68, %f69;
	ld.shared.f32 	%f71, [%r50+16];
	add.f32 	%f72, %f70, %f71;
	ld.shared.f32 	%f73, [%r50+20];
	add.f32 	%f74, %f72, %f73;
	ld.shared.f32 	%f75, [%r50+24];
	add.f32 	%f76, %f74, %f75;
	ld.shared.f32 	%f77, [%r50+28];
	add.f32 	%f95, %f76, %f77;
	add.s32 	%r59, %r59, 8;
$L__BB0_11:
	setp.eq.s32 	%p15, %r14, 0;
	@%p15 bra 	$L__BB0_17;
	and.b32  	%r17, %r5, 3;
	setp.lt.u32 	%p16, %r14, 4;
	@%p16 bra 	$L__BB0_14;
	shl.b32 	%r51, %r59, 2;
	mov.u32 	%r52, sharedMem;
	add.s32 	%r53, %r52, %r51;
	ld.shared.f32 	%f79, [%r53];
	add.f32 	%f80, %f95, %f79;
	ld.shared.f32 	%f81, [%r53+4];
	add.f32 	%f82, %f80, %f81;
	ld.shared.f32 	%f83, [%r53+8];
	add.f32 	%f84, %f82, %f83;
	ld.shared.f32 	%f85, [%r53+12];
	add.f32 	%f95, %f84, %f85;
	add.s32 	%r59, %r59, 4;
$L__BB0_14:
	setp.eq.s32 	%p17, %r17, 0;
	@%p17 bra 	$L__BB0_17;
	shl.b32 	%r54, %r59, 2;
	mov.u32 	%r55, sharedMem;
	add.s32 	%r62, %r55, %r54;
	neg.s32 	%r61, %r17;
$L__BB0_16:
	.pragma "nounroll";
	ld.shared.f32 	%f86, [%r62];
	add.f32 	%f95, %f95, %f86;
	add.s32 	%r62, %r62, 4;
	add.s32 	%r61, %r61, 1;
	setp.ne.s32 	%p18, %r61, 0;
	@%p18 bra 	$L__BB0_16;
$L__BB0_17:
	setp.ne.s32 	%p19, %r3, 0;
	@%p19 bra 	$L__BB0_22;
	st.shared.f32 	[sharedMem], %f95;
	bra.uni 	$L__BB0_21;
$L__BB0_19:
	setp.ne.s32 	%p2, %r3, 0;
	@%p2 bra 	$L__BB0_22;
	ld.shared.f32 	%f95, [sharedMem];
$L__BB0_21:
	cvta.to.global.u64 	%rd6, %rd2;
	mul.wide.u32 	%rd7, %r1, 4;
	add.s64 	%rd8, %rd6, %rd7;
	st.global.f32 	[%rd8], %f95;
$L__BB0_22:
	ret;

}


// ===== COMPILED SASS (sm_100) =====

	.target	sm_100

	.elftype	@"ET_EXEC"


//--------------------- .note.nv.tkinfo           --------------------------
	.section	.note.nv.tkinfo,"",@"SHT_NOTE"
	.sectionflags	@"SHF_NOTE_NV_TKINFO"
	.tkinfo
        /*0018*/ 	.word	0x00000002
        /*0030*/ 	.string	""
        /*0030*/ 	.string	"ptxas"
        /*0030*/ 	.string	"Cuda compilation tools, release 13.0, V13.0.88"
        /*0030*/ 	.string	"Build cuda_13.0.r13.0/compiler.36424714_0"
        /*0030*/ 	.string	"-arch sm_100 -m 64 "



//--------------------- .note.nv.cuinfo           --------------------------
	.section	.note.nv.cuinfo,"",@"SHT_NOTE"
	.sectionflags	@"SHF_NOTE_NV_CUINFO"
        /*0018*/ 	.short	0x0002
        /*001a*/ 	.short	0x0064
        /*001c*/ 	.short	0x0082
	.zero		2


//--------------------- .nv.info                  --------------------------
	.section	.nv.info,"",@"SHT_CUDA_INFO"
	.align	4


	//----- nvinfo : EIATTR_REGCOUNT
	.align		4
        /*0000*/ 	.byte	0x04, 0x2f
        /*0002*/ 	.short	(.L_1 - .L_0)
	.align		4
.L_0:
        /*0004*/ 	.word	index@(_Z6kernelPfS_i)
        /*0008*/ 	.word	0x00000016


	//----- nvinfo : EIATTR_FRAME_SIZE
	.align		4
.L_1:
        /*000c*/ 	.byte	0x04, 0x11
        /*000e*/ 	.short	(.L_3 - .L_2)
	.align		4
.L_2:
        /*0010*/ 	.word	index@(_Z6kernelPfS_i)
        /*0014*/ 	.word	0x00000000


	//----- nvinfo : EIATTR_MIN_STACK_SIZE
	.align		4
.L_3:
        /*0018*/ 	.byte	0x04, 0x12
        /*001a*/ 	.short	(.L_5 - .L_4)
	.align		4
.L_4:
        /*001c*/ 	.word	index@(_Z6kernelPfS_i)
        /*0020*/ 	.word	0x00000000
.L_5:


//--------------------- .nv.compat                --------------------------
	.section	.nv.compat,"",@"SHT_CUDA_COMPAT_INFO"
	.align	4
        /*0000*/ 	.byte	0x02, 0x09, 0x00, 0x00, 0x02, 0x02, 0x01, 0x00, 0x02, 0x05, 0x05, 0x00, 0x03, 0x07, 0x01, 0x01
        /*0010*/ 	.byte	0x02, 0x03, 0x00, 0x00, 0x02, 0x06, 0x01, 0x00, 0x04, 0x0b, 0x08, 0x00, 0x09, 0x00, 0x00, 0x00
        /*0020*/ 	.byte	0x00, 0x00, 0x00, 0x00


//--------------------- .nv.info._Z6kernelPfS_i   --------------------------
	.section	.nv.info._Z6kernelPfS_i,"",@"SHT_CUDA_INFO"
	.sectionflags	@""
	.align	4


	//----- nvinfo : EIATTR_CUDA_API_VERSION
	.align		4
        /*0000*/ 	.byte	0x04, 0x37
        /*0002*/ 	.short	(.L_7 - .L_6)
.L_6:
        /*0004*/ 	.word	0x00000082


	//----- nvinfo : EIATTR_KPARAM_INFO
	.align		4
.L_7:
        /*0008*/ 	.byte	0x04, 0x17
        /*000a*/ 	.short	(.L_9 - .L_8)
.L_8:
        /*000c*/ 	.word	0x00000000
        /*0010*/ 	.short	0x0002
        /*0012*/ 	.short	0x0010
        /*0014*/ 	.byte	0x00, 0xf0, 0x11, 0x00


	//----- nvinfo : EIATTR_KPARAM_INFO
	.align		4
.L_9:
        /*0018*/ 	.byte	0x04, 0x17
        /*001a*/ 	.short	(.L_11 - .L_10)
.L_10:
        /*001c*/ 	.word	0x00000000
        /*0020*/ 	.short	0x0001
        /*0022*/ 	.short	0x0008
        /*0024*/ 	.byte	0x00, 0xf5, 0x21, 0x00


	//----- nvinfo : EIATTR_KPARAM_INFO
	.align		4
.L_11:
        /*0028*/ 	.byte	0x04, 0x17
        /*002a*/ 	.short	(.L_13 - .L_12)
.L_12:
        /*002c*/ 	.word	0x00000000
        /*0030*/ 	.short	0x0000
        /*0032*/ 	.short	0x0000
        /*0034*/ 	.byte	0x00, 0xf5, 0x21, 0x00


	//----- nvinfo : EIATTR_SPARSE_MMA_MASK
	.align		4
.L_13:
        /*0038*/ 	.byte	0x03, 0x50
        /*003a*/ 	.short	0x0000


	//----- nvinfo : EIATTR_MAXREG_COUNT
	.align		4
        /*003c*/ 	.byte	0x03, 0x1b
        /*003e*/ 	.short	0x00ff


	//----- nvinfo : EIATTR_NUM_BARRIERS
	.align		4
        /*0040*/ 	.byte	0x02, 0x4c
        /*0042*/ 	.byte	0x01
	.zero		1


	//----- nvinfo : EIATTR_MERCURY_ISA_VERSION
	.align		4
        /*0044*/ 	.byte	0x03, 0x5f
        /*0046*/ 	.short	0x0101


	//----- nvinfo : EIATTR_COOP_GROUP_MASK_REGIDS
	.align		4
        /*0048*/ 	.byte	0x04, 0x29
        /*004a*/ 	.short	(.L_15 - .L_14)


	//   ....[0]....
.L_14:
        /*004c*/ 	.word	0xffffffff


	//   ....[1]....
        /*0050*/ 	.word	0xffffffff


	//   ....[2]....
        /*0054*/ 	.word	0xffffffff


	//   ....[3]....
        /*0058*/ 	.word	0xffffffff


	//   ....[4]....
        /*005c*/ 	.word	0xffffffff


	//   ....[5]....
        /*0060*/ 	.word	0x05000008


	//   ....[6]....
        /*0064*/ 	.word	0x05000008


	//   ....[7]....
        /*0068*/ 	.word	0x05000008


	//   ....[8]....
        /*006c*/ 	.word	0x05000008


	//   ....[9]....
        /*0070*/ 	.word	0x05000008


	//----- nvinfo : EIATTR_COOP_GROUP_INSTR_OFFSETS
	.align		4
.L_15:
        /*0074*/ 	.byte	0x04, 0x28
        /*0076*/ 	.short	(.L_17 - .L_16)


	//   ....[0]....
.L_16:
        /*0078*/ 	.word	0x000000e0


	//   ....[1]....
        /*007c*/ 	.word	0x00000100


	//   ....[2]....
        /*0080*/ 	.word	0x00000120


	//   ....[3]....
        /*0084*/ 	.word	0x00000140


	//   ....[4]....
        /*0088*/ 	.word	0x00000160


	//   ....[5]....
        /*008c*/ 	.word	0x00000910


	//   ....[6]....
        /*0090*/ 	.word	0x00000980


	//   ....[7]....
        /*0094*/ 	.word	0x000009f0


	//   ....[8]....
        /*0098*/ 	.word	0x00000a60


	//   ....[9]....
        /*009c*/ 	.word	0x00000ad0


	//----- nvinfo : EIATTR_VRC_CTA_INIT_COUNT
	.align		4
.L_17:
        /*00a0*/ 	.byte	0x02, 0x4a
	.zero		1
	.zero		1


	//----- nvinfo : EIATTR_EXIT_INSTR_OFFSETS
	.align		4
        /*00a4*/ 	.byte	0x04, 0x1c
        /*00a6*/ 	.short	(.L_19 - .L_18)


	//   ....[0]....
.L_18:
        /*00a8*/ 	.word	0x00000210


	//   ....[1]....
        /*00ac*/ 	.word	0x000007d0


	//   ....[2]....
        /*00b0*/ 	.word	0x00000840


	//   ....[3]....
        /*00b4*/ 	.word	0x000008c0


	//----- nvinfo : EIATTR_CRS_STACK_SIZE
	.align		4
.L_19:
        /*00b8*/ 	.byte	0x04, 0x1e
        /*00ba*/ 	.short	(.L_21 - .L_20)
.L_20:
        /*00bc*/ 	.word	0x00000000


	//----- nvinfo : EIATTR_CBANK_PARAM_SIZE
	.align		4
.L_21:
        /*00c0*/ 	.byte	0x03, 0x19
        /*00c2*/ 	.short	0x0014


	//----- nvinfo : EIATTR_PARAM_CBANK
	.align		4
        /*00c4*/ 	.byte	0x04, 0x0a
        /*00c6*/ 	.short	(.L_23 - .L_22)
	.align		4
.L_22:
        /*00c8*/ 	.word	index@(.nv.constant0._Z6kernelPfS_i)
        /*00cc*/ 	.short	0x0380
        /*00ce*/ 	.short	0x0014


	//----- nvinfo : EIATTR_SW_WAR
	.align		4
.L_23:
        /*00d0*/ 	.byte	0x04, 0x36
        /*00d2*/ 	.short	(.L_25 - .L_24)
.L_24:
        /*00d4*/ 	.word	0x00000008
.L_25:


//--------------------- .nv.callgraph             --------------------------
	.section	.nv.callgraph,"",@"SHT_CUDA_CALLGRAPH"
	.align	4
	.sectionentsize	8
	.align		4
        /*0000*/ 	.word	0x00000000
	.align		4
        /*0004*/ 	.word	0xffffffff
	.align		4
        /*0008*/ 	.word	0x00000000
	.align		4
        /*000c*/ 	.word	0xfffffffe
	.align		4
        /*0010*/ 	.word	0x00000000
	.align		4
        /*0014*/ 	.word	0xfffffffd
	.align		4
        /*0018*/ 	.word	0x00000000
	.align		4
        /*001c*/ 	.word	0xfffffffc


//--------------------- .text._Z6kernelPfS_i      --------------------------
	.section	.text._Z6kernelPfS_i,"ax",@progbits
	.align	128
        .global         _Z6kernelPfS_i
        .type           _Z6kernelPfS_i,@function
        .size           _Z6kernelPfS_i,(.L_x_16 - _Z6kernelPfS_i)
        .other          _Z6kernelPfS_i,@"STO_CUDA_ENTRY STV_DEFAULT"
_Z6kernelPfS_i:
.text._Z6kernelPfS_i:
[----:B------:R-:W-:Y:S01]  /*0000*/  LDC R1, c[0x0][0x37c] ;  /* 0x0000df00ff017b82 */ /* 0x000fe20000000800 */
[----:B------:R-:W0:Y:S01]  /*0010*/  S2R R0, SR_CTAID.X ;  /* 0x0000000000007919 */ /* 0x000e220000002500 */
[----:B------:R-:W0:Y:S01]  /*0020*/  LDCU UR12, c[0x0][0x360] ;  /* 0x00006c00ff0c77ac */ /* 0x000e220008000800 */
[----:B------:R-:W0:Y:S01]  /*0030*/  S2R R3, SR_TID.X ;  /* 0x0000000000037919 */ /* 0x000e220000002100 */
[----:B------:R-:W1:Y:S01]  /*0040*/  LDCU UR4, c[0x0][0x390] ;  /* 0x00007200ff0477ac */ /* 0x000e620008000800 */
[----:B------:R-:W2:Y:S01]  /*0050*/  LDCU.64 UR10, c[0x0][0x358] ;  /* 0x00006b00ff0a77ac */ /* 0x000ea20008000a00 */
[----:B0-----:R-:W-:-:S05]  /*0060*/  IMAD R7, R0, UR12, R3 ;  /* 0x0000000c00077c24 */ /* 0x001fca000f8e0203 */
[----:B-1----:R-:W-:-:S13]  /*0070*/  ISETP.GE.U32.AND P0, PT, R7, UR4, PT ;  /* 0x0000000407007c0c */ /* 0x002fda000bf06070 */
[----:B--2---:R-:W-:Y:S05]  /*0080*/  @P0 BRA `(.L_x_0) ;  /* 0x0000000400e80947 */ /* 0x004fea0003800000 */
[----:B------:R-:W0:Y:S02]  /*0090*/  LDC.64 R4, c[0x0][0x380] ;  /* 0x0000e000ff047b82 */ /* 0x000e240000000a00 */
[----:B0-----:R-:W-:-:S06]  /*00a0*/  IMAD.WIDE.U32 R4, R7, 0x4, R4 ;  /* 0x0000000407047825 */ /* 0x001fcc00078e0004 */
[----:B------:R0:W5:Y:S01]  /*00b0*/  LDG.E R4, desc[UR10][R4.64] ;  /* 0x0000000a04047981 */ /* 0x000162000c1e1900 */
[----:B------:R-:W-:-:S03]  /*00c0*/  UMOV UR4, 0xffffffff ;  /* 0xffffffff00047882 */ /* 0x000fc60000000000 */
[----:B------:R-:W-:Y:S05]  /*00d0*/  BRA.DIV UR4, `(.L_x_1) ;  /* 0x0000000604fc7947 */ /* 0x000fea000b800000 */
[----:B0----5:R-:W0:Y:S02]  /*00e0*/  SHFL.BFLY PT, R5, R4, 0x10, 0x1f ;  /* 0x0e001f0004057f89 */ /* 0x021e2400000e0000 */
[----:B0-----:R-:W-:-:S05]  /*00f0*/  FADD R5, R4, R5 ;  /* 0x0000000504057221 */ /* 0x001fca0000000000 */
[----:B------:R-:W0:Y:S02]  /*0100*/  SHFL.BFLY PT, R2, R5, 0x8, 0x1f ;  /* 0x0d001f0005027f89 */ /* 0x000e2400000e0000 */
[----:B0-----:R-:W-:-:S05]  /*0110*/  FADD R2, R5, R2 ;  /* 0x0000000205027221 */ /* 0x001fca0000000000 */
[----:B------:R-:W0:Y:S02]  /*0120*/  SHFL.BFLY PT, R7, R2, 0x4, 0x1f ;  /* 0x0c801f0002077f89 */ /* 0x000e2400000e0000 */
[----:B0-----:R-:W-:-:S05]  /*0130*/  FADD R7, R2, R7 ;  /* 0x0000000702077221 */ /* 0x001fca0000000000 */
[----:B------:R-:W0:Y:S02]  /*0140*/  SHFL.BFLY PT, R6, R7, 0x2, 0x1f ;  /* 0x0c401f0007067f89 */ /* 0x000e2400000e0000 */
[----:B0-----:R-:W-:-:S05]  /*0150*/  FADD R6, R7, R6 ;  /* 0x0000000607067221 */ /* 0x001fca0000000000 */
[----:B------:R0:W1:Y:S02]  /*0160*/  SHFL.BFLY PT, R9, R6, 0x1, 0x1f ;  /* 0x0c201f0006097f89 */ /* 0x00006400000e0000 */
.L_x_14:
[C---:B------:R-:W-:Y:S01]  /*0170*/  LOP3.LUT P0, RZ, R3.reuse, 0x1f, RZ, 0xc0, !PT ;  /* 0x0000001f03ff7812 */ /* 0x040fe2000780c0ff */
[----:B-1----:R-:W-:Y:S01]  /*0180*/  FADD R9, R6, R9 ;  /* 0x0000000906097221 */ /* 0x002fe20000000000 */
[----:B------:R-:W-:Y:S05]  /*0190*/  WARPSYNC.ALL ;  /* 0x0000000000007948 */ /* 0x000fea0003800000 */
[----:B------:R-:W-:-:S06]  /*01a0*/  LOP3.LUT P1, RZ, R3, 0x3e0, RZ, 0xc0, !PT ;  /* 0x000003e003ff7812 */ /* 0x000fcc000782c0ff */
[----:B------:R-:W1:Y:S01]  /*01b0*/  @!P0 S2R R5, SR_CgaCtaId ;  /* 0x0000000000058919 */ /* 0x000e620000008800 */
[----:B------:R-:W-:-:S04]  /*01c0*/  @!P0 MOV R2, 0x400 ;  /* 0x0000040000028802 */ /* 0x000fc80000000f00 */
[----:B-1----:R-:W-:-:S04]  /*01d0*/  @!P0 LEA R2, R5, R2, 0x18 ;  /* 0x0000000205028211 */ /* 0x002fc800078ec0ff */
[----:B------:R-:W-:-:S05]  /*01e0*/  @!P0 LEA.HI R2, R3, R2, RZ, 0x1d ;  /* 0x0000000203028211 */ /* 0x000fca00078fe8ff */
[----:B------:R1:W-:Y:S01]  /*01f0*/  @!P0 STS [R2], R9 ;  /* 0x0000000902008388 */ /* 0x0003e20000000800 */
[----:B------:R-:W-:Y:S06]  /*0200*/  BAR.SYNC.DEFER_BLOCKING 0x0 ;  /* 0x0000000000007b1d */ /* 0x000fec0000010000 */
[----:B------:R-:W-:Y:S05]  /*0210*/  @P1 EXIT ;  /* 0x000000000000194d */ /* 0x000fea0003800000 */
[----:B------:R-:W-:Y:S01]  /*0220*/  UISETP.GE.U32.AND UP0, UPT, UR12, 0x20, UPT ;  /* 0x000000200c00788c */ /* 0x000fe2000bf06070 */
[----:B------:R-:W-:-:S08]  /*0230*/  HFMA2 R17, -RZ, RZ, 0, 0 ;  /* 0x00000000ff117431 */ /* 0x000fd000000001ff */
[----:B------:R-:W-:Y:S05]  /*0240*/  BRA.U !UP0, `(.L_x_2) ;  /* 0x00000005085c7547 */ /* 0x000fea000b800000 */
[----:B------:R-:W-:Y:S01]  /*0250*/  USHF.R.U32.HI UR5, URZ, 0x5, UR12 ;  /* 0x00000005ff057899 */ /* 0x000fe2000801160c */
[----:B------:R-:W-:-:S03]  /*0260*/  MOV R17, RZ ;  /* 0x000000ff00117202 */ /* 0x000fc60000000f00 */
[----:B------:R-:W-:Y:S02]  /*0270*/  UIADD3 UR4, UPT, UPT, UR5, -0x1, URZ ;  /* 0xffffffff05047890 */ /* 0x000fe4000fffe0ff */
[----:B------:R-:W-:Y:S02]  /*0280*/  ULOP3.LUT UR9, UR5, 0xf, URZ, 0xc0, !UPT ;  /* 0x0000000f05097892 */ /* 0x000fe4000f8ec0ff */
[----:B------:R-:W-:Y:S02]  /*0290*/  UISETP.GE.U32.AND UP1, UPT, UR4, 0xf, UPT ;  /* 0x0000000f0400788c */ /* 0x000fe4000bf26070 */
[----:B------:R-:W-:Y:S01]  /*02a0*/  UISETP.NE.AND UP0, UPT, UR9, URZ, UPT ;  /* 0x000000ff0900728c */ /* 0x000fe2000bf05270 */
[----:B------:R-:W-:-:S06]  /*02b0*/  UMOV UR4, URZ ;  /* 0x000000ff00047c82 */ /* 0x000fcc0008000000 */
[----:B------:R-:W-:Y:S05]  /*02c0*/  BRA.U !UP1, `(.L_x_3) ;  /* 0x0000000109807547 */ /* 0x000fea000b800000 */
[----:B------:R-:W2:Y:S01]  /*02d0*/  S2UR UR7, SR_CgaCtaId ;  /* 0x00000000000779c3 */ /* 0x000ea20000008800 */
[----:B------:R-:W-:Y:S01]  /*02e0*/  UMOV UR4, 0x400 ;  /* 0x0000040000047882 */ /* 0x000fe20000000000 */
[----:B------:R-:W-:Y:S01]  /*02f0*/  ULOP3.LUT UR6, UR5, 0x7fffff0, URZ, 0xc0, !UPT ;  /* 0x07fffff005067892 */ /* 0x000fe2000f8ec0ff */
[----:B------:R-:W-:Y:S01]  /*0300*/  MOV R17, RZ ;  /* 0x000000ff00117202 */ /* 0x000fe20000000f00 */
[----:B--2---:R-:W-:Y:S02]  /*0310*/  ULEA UR8, UR7, UR4, 0x18 ;  /* 0x0000000407087291 */ /* 0x004fe4000f8ec0ff */
[----:B------:R-:W-:Y:S02]  /*0320*/  UIADD3 UR7, UPT, UPT, -UR6, URZ, URZ ;  /* 0x000000ff06077290 */ /* 0x000fe4000fffe1ff */
[----:B------:R-:W-:Y:S02]  /*0330*/  ULOP3.LUT UR4, UR5, 0x30, URZ, 0xc0, !UPT ;  /* 0x0000003005047892 */ /* 0x000fe4000f8ec0ff */
[----:B------:R-:W-:-:S12]  /*0340*/  UIADD3 UR6, UPT, UPT, UR8, 0x20, URZ ;  /* 0x0000002008067890 */ /* 0x000fd8000fffe0ff */
.L_x_4:
[----:B0-----:R-:W0:Y:S01]  /*0350*/  LDS.128 R4, [UR6+-0x20] ;  /* 0xffffe006ff047984 */ /* 0x001e220008000c00 */
[----:B------:R-:W-:-:S03]  /*0360*/  UIADD3 UR7, UPT, UPT, UR7, 0x10, URZ ;  /* 0x0000001007077890 */ /* 0x000fc6000fffe0ff */
[----:B------:R-:W2:Y:S01]  /*0370*/  LDS.128 R12, [UR6+-0x10] ;  /* 0xfffff006ff0c7984 */ /* 0x000ea20008000c00 */
[----:B------:R-:W-:-:S03]  /*0380*/  UISETP.NE.AND UP1, UPT, UR7, URZ, UPT ;  /* 0x000000ff0700728c */ /* 0x000fc6000bf25270 */
[----:B-1----:R-:W1:Y:S01]  /*0390*/  LDS.128 R8, [UR6] ;  /* 0x00000006ff087984 */ /* 0x002e620008000c00 */
[----:B0-----:R-:W-:-:S03]  /*03a0*/  FADD R4, R4, R17 ;  /* 0x0000001104047221 */ /* 0x001fc60000000000 */
[----:B------:R-:W0:Y:S01]  /*03b0*/  LDS.128 R16, [UR6+0x10] ;  /* 0x00001006ff107984 */ /* 0x000e220008000c00 */
[----:B------:R-:W-:Y:S01]  /*03c0*/  UIADD3 UR6, UPT, UPT, UR6, 0x40, URZ ;  /* 0x0000004006067890 */ /* 0x000fe2000fffe0ff */
[----:B------:R-:W-:-:S04]  /*03d0*/  FADD R5, R5, R4 ;  /* 0x0000000405057221 */ /* 0x000fc80000000000 */
[----:B------:R-:W-:-:S04]  /*03e0*/  FADD R6, R6, R5 ;  /* 0x0000000506067221 */ /* 0x000fc80000000000 */
[----:B------:R-:W-:-:S04]  /*03f0*/  FADD R7, R7, R6 ;  /* 0x0000000607077221 */ /* 0x000fc80000000000 */
[----:B--2---:R-:W-:-:S04]  /*0400*/  FADD R12, R7, R12 ;  /* 0x0000000c070c7221 */ /* 0x004fc80000000000 */
[----:B------:R-:W-:-:S04]  /*0410*/  FADD R13, R13, R12 ;  /* 0x0000000c0d0d7221 */ /* 0x000fc80000000000 */
[----:B------:R-:W-:-:S04]  /*0420*/  FADD R14, R14, R13 ;  /* 0x0000000d0e0e7221 */ /* 0x000fc80000000000 */
[----:B------:R-:W-:-:S04]  /*0430*/  FADD R15, R15, R14 ;  /* 0x0000000e0f0f7221 */ /* 0x000fc80000000000 */
[----:B-1----:R-:W-:-:S04]  /*0440*/  FADD R8, R15, R8 ;  /* 0x000000080f087221 */ /* 0x002fc80000000000 */
[----:B------:R-:W-:-:S04]  /*0450*/  FADD R9, R9, R8 ;  /* 0x0000000809097221 */ /* 0x000fc80000000000 */
[----:B------:R-:W-:-:S04]  /*0460*/  FADD R10, R10, R9 ;  /* 0x000000090a0a7221 */ /* 0x000fc80000000000 */
[----:B------:R-:W-:-:S04]  /*0470*/  FADD R11, R11, R10 ;  /* 0x0000000a0b0b7221 */ /* 0x000fc80000000000 */
[----:B0-----:R-:W-:-:S04]  /*0480*/  FADD R16, R11, R16 ;  /* 0x000000100b107221 */ /* 0x001fc80000000000 */
[----:B------:R-:W-:-:S04]  /*0490*/  FADD R17, R17, R16 ;  /* 0x0000001011117221 */ /* 0x000fc80000000000 */
[----:B------:R-:W-:-:S04]  /*04a0*/  FADD R18, R18, R17 ;  /* 0x0000001112127221 */ /* 0x000fc80000000000 */
[----:B------:R-:W-:Y:S01]  /*04b0*/  FADD R17, R19, R18 ;  /* 0x0000001213117221 */ /* 0x000fe20000000000 */
[----:B------:R-:W-:Y:S06]  /*04c0*/  BRA.U UP1, `(.L_x_4) ;  /* 0xfffffffd01a07547 */ /* 0x000fec000b83ffff */
.L_x_3:
[----:B------:R-:W-:Y:S05]  /*04d0*/  BRA.U !UP0, `(.L_x_2) ;  /* 0x0000000108b87547 */ /* 0x000fea000b800000 */
[----:B------:R-:W-:Y:S02]  /*04e0*/  UISETP.GE.U32.AND UP0, UPT, UR9, 0x8, UPT ;  /* 0x000000080900788c */ /* 0x000fe4000bf06070 */
[----:B------:R-:W-:-:S04]  /*04f0*/  ULOP3.LUT UR8, UR5, 0x7, URZ, 0xc0, !UPT ;  /* 0x0000000705087892 */ /* 0x000fc8000f8ec0ff */
[----:B------:R-:W-:-:S03]  /*0500*/  UISETP.NE.AND UP1, UPT, UR8, URZ, UPT ;  /* 0x000000ff0800728c */ /* 0x000fc6000bf25270 */
[----:B------:R-:W-:Y:S08]  /*0510*/  BRA.U !UP0, `(.L_x_5) ;  /* 0x00000001083c7547 */ /* 0x000ff0000b800000 */
[----:B------:R-:W2:Y:S01]  /*0520*/  S2UR UR7, SR_CgaCtaId ;  /* 0x00000000000779c3 */ /* 0x000ea20000008800 */
[----:B------:R-:W-:Y:S02]  /*0530*/  UMOV UR6, 0x400 ;  /* 0x0000040000067882 */ /* 0x000fe40000000000 */
[----:B--2---:R-:W-:-:S04]  /*0540*/  ULEA UR6, UR7, UR6, 0x18 ;  /* 0x0000000607067291 */ /* 0x004fc8000f8ec0ff */
[----:B------:R-:W-:Y:S02]  /*0550*/  ULEA UR6, UR4, UR6, 0x2 ;  /* 0x0000000604067291 */ /* 0x000fe4000f8e10ff */
[----:B------:R-:W-:-:S07]  /*0560*/  UIADD3 UR4, UPT, UPT, UR4, 0x8, URZ ;  /* 0x0000000804047890 */ /* 0x000fce000fffe0ff */
[----:B-1----:R-:W1:Y:S04]  /*0570*/  LDS.128 R8, [UR6] ;  /* 0x00000006ff087984 */ /* 0x002e680008000c00 */
[----:B0-----:R-:W0:Y:S01]  /*0580*/  LDS.128 R4, [UR6+0x10] ;  /* 0x00001006ff047984 */ /* 0x001e220008000c00 */
[----:B-1----:R-:W-:-:S04]  /*0590*/  FADD R8, R17, R8 ;  /* 0x0000000811087221 */ /* 0x002fc80000000000 */
[----:B------:R-:W-:-:S04]  /*05a0*/  FADD R9, R8, R9 ;  /* 0x0000000908097221 */ /* 0x000fc80000000000 */
[----:B------:R-:W-:-:S04]  /*05b0*/  FADD R10, R9, R10 ;  /* 0x0000000a090a7221 */ /* 0x000fc80000000000 */
[----:B------:R-:W-:-:S04]  /*05c0*/  FADD R11, R10, R11 ;  /* 0x0000000b0a0b7221 */ /* 0x000fc80000000000 */
[----:B0-----:R-:W-:-:S04]  /*05d0*/  FADD R4, R11, R4 ;  /* 0x000000040b047221 */ /* 0x001fc80000000000 */
[----:B------:R-:W-:-:S04]  /*05e0*/  FADD R5, R4, R5 ;  /* 0x0000000504057221 */ /* 0x000fc80000000000 */
[----:B------:R-:W-:-:S04]  /*05f0*/  FADD R6, R5, R6 ;  /* 0x0000000605067221 */ /* 0x000fc80000000000 */
[----:B------:R-:W-:-:S07]  /*0600*/  FADD R17, R6, R7 ;  /* 0x0000000706117221 */ /* 0x000fce0000000000 */
.L_x_5:
        /* <DEDUP_REMOVED lines=10> */
[----:B0-----:R-:W0:Y:S02]  /*06b0*/  LDS.128 R4, [UR6] ;  /* 0x00000006ff047984 */ /* 0x001e240008000c00 */
[----:B0-----:R-:W-:-:S04]  /*06c0*/  FADD R4, R17, R4 ;  /* 0x0000000411047221 */ /* 0x001fc80000000000 */
[----:B------:R-:W-:-:S04]  /*06d0*/  FADD R5, R4, R5 ;  /* 0x0000000504057221 */ /* 0x000fc80000000000 */
[----:B------:R-:W-:-:S04]  /*06e0*/  FADD R6, R5, R6 ;  /* 0x0000000605067221 */ /* 0x000fc80000000000 */
[----:B------:R-:W-:-:S07]  /*06f0*/  FADD R17, R6, R7 ;  /* 0x0000000706117221 */ /* 0x000fce0000000000 */
.L_x_6:
[----:B------:R-:W-:Y:S05]  /*0700*/  BRA.U !UP1, `(.L_x_2) ;  /* 0x00000001092c7547 */ /* 0x000fea000b800000 */
[----:B------:R-:W2:Y:S01]  /*0710*/  S2UR UR7, SR_CgaCtaId ;  /* 0x00000000000779c3 */ /* 0x000ea20000008800 */
[----:B------:R-:W-:Y:S01]  /*0720*/  UMOV UR6, 0x400 ;  /* 0x0000040000067882 */ /* 0x000fe20000000000 */
[----:B------:R-:W-:Y:S02]  /*0730*/  UIADD3 UR5, UPT, UPT, -UR5, URZ, URZ ;  /* 0x000000ff05057290 */ /* 0x000fe4000fffe1ff */
[----:B--2---:R-:W-:-:S04]  /*0740*/  ULEA UR6, UR7, UR6, 0x18 ;  /* 0x0000000607067291 */ /* 0x004fc8000f8ec0ff */
[----:B------:R-:W-:-:S12]  /*0750*/  ULEA UR4, UR4, UR6, 0x2 ;  /* 0x0000000604047291 */ /* 0x000fd8000f8e10ff */
.L_x_7:
[----:B-1----:R-:W1:Y:S01]  /*0760*/  LDS R2, [UR4] ;  /* 0x00000004ff027984 */ /* 0x002e620008000800 */
[----:B------:R-:W-:Y:S02]  /*0770*/  UIADD3 UR5, UPT, UPT, UR5, 0x1, URZ ;  /* 0x0000000105057890 */ /* 0x000fe4000fffe0ff */
[----:B------:R-:W-:Y:S02]  /*0780*/  UIADD3 UR4, UPT, UPT, UR4, 0x4, URZ ;  /* 0x0000000404047890 */ /* 0x000fe4000fffe0ff */
[----:B------:R-:W-:Y:S01]  /*0790*/  UISETP.NE.AND UP0, UPT, UR5, URZ, UPT ;  /* 0x000000ff0500728c */ /* 0x000fe2000bf05270 */
[----:B-1----:R-:W-:-:S08]  /*07a0*/  FADD R17, R2, R17 ;  /* 0x0000001102117221 */ /* 0x002fd00000000000 */
[----:B------:R-:W-:Y:S05]  /*07b0*/  BRA.U UP0, `(.L_x_7) ;  /* 0xfffffffd00e87547 */ /* 0x000fea000b83ffff */
.L_x_2:
[----:B------:R-:W-:-:S13]  /*07c0*/  ISETP.NE.AND P0, PT, R3, RZ, PT ;  /* 0x000000ff0300720c */ /* 0x000fda0003f05270 */
[----:B------:R-:W-:Y:S05]  /*07d0*/  @P0 EXIT ;  /* 0x000000000000094d */ /* 0x000fea0003800000 */
[----:B------:R-:W2:Y:S01]  /*07e0*/  S2UR UR5, SR_CgaCtaId ;  /* 0x00000000000579c3 */ /* 0x000ea20000008800 */
[----:B------:R-:W-:Y:S02]  /*07f0*/  UMOV UR4, 0x400 ;  /* 0x0000040000047882 */ /* 0x000fe40000000000 */
[----:B--2---:R-:W-:-:S09]  /*0800*/  ULEA UR4, UR5, UR4, 0x18 ;  /* 0x0000000405047291 */ /* 0x004fd2000f8ec0ff */
[----:B------:R2:W-:Y:S01]  /*0810*/  STS [UR4], R17 ;  /* 0x00000011ff007988 */ /* 0x0005e20008000804 */
[----:B------:R-:W-:Y:S05]  /*0820*/  BRA `(.L_x_8) ;  /* 0x0000000000187947 */ /* 0x000fea0003800000 */
.L_x_0:
[----:B------:R-:W-:-:S13]  /*0830*/  ISETP.NE.AND P0, PT, R3, RZ, PT ;  /* 0x000000ff0300720c */ /* 0x000fda0003f05270 */
[----:B------:R-:W-:Y:S05]  /*0840*/  @P0 EXIT ;  /* 0x000000000000094d */ /* 0x000fea0003800000 */
[----:B------:R-:W0:Y:S01]  /*0850*/  S2UR UR5, SR_CgaCtaId ;  /* 0x00000000000579c3 */ /* 0x000e220000008800 */
[----:B------:R-:W-:Y:S02]  /*0860*/  UMOV UR4, 0x400 ;  /* 0x0000040000047882 */ /* 0x000fe40000000000 */
[----:B0-----:R-:W-:-:S09]  /*0870*/  ULEA UR4, UR5, UR4, 0x18 ;  /* 0x0000000405047291 */ /* 0x001fd2000f8ec0ff */
[----:B------:R-:W0:Y:S03]  /*0880*/  LDS R17, [UR4] ;  /* 0x00000004ff117984 */ /* 0x000e260008000800 */
.L_x_8:
[----:B-1----:R-:W1:Y:S02]  /*0890*/  LDC.64 R2, c[0x0][0x388] ;  /* 0x0000e200ff027b82 */ /* 0x002e640000000a00 */
[----:B-1----:R-:W-:-:S05]  /*08a0*/  IMAD.WIDE.U32 R2, R0, 0x4, R2 ;  /* 0x0000000400027825 */ /* 0x002fca00078e0002 */
[----:B0-----:R-:W-:Y:S01]  /*08b0*/  STG.E desc[UR10][R2.64], R17 ;  /* 0x0000001102007986 */ /* 0x001fe2000c10190a */
[----:B------:R-:W-:Y:S05]  /*08c0*/  EXIT ;  /* 0x000000000000794d */ /* 0x000fea0003800000 */
.L_x_1:
[----:B------:R-:W-:Y:S01]  /*08d0*/  HFMA2 R11, -RZ, RZ, 0, 9.5367431640625e-07 ;  /* 0x00000010ff0b7431 */ /* 0x000fe200000001ff */
[----:B------:R-:W-:Y:S02]  /*08e0*/  MOV R13, 0x1f ;  /* 0x0000001f000d7802 */ /* 0x000fe40000000f00 */
[----:B------:R-:W-:-:S07]  /*08f0*/  MOV R8, 0xffffffff ;  /* 0xffffffff00087802 */ /* 0x000fce0000000f00 */
[----:B0----5:R-:W-:Y:S05]  /*0900*/  WARPSYNC.COLLECTIVE R8, `(.L_x_9) ;  /* 0x0000000008087348 */ /* 0x021fea0003c00000 */
[----:B-----5:R1:W2:Y:S02]  /*0910*/  SHFL.BFLY P0, R9, R4, R11, R13 ;  /* 0x0c00000b04097389 */ /* 0x0202a4000000000d */
[----:B012---:R-:W-:Y:S05]  /*0920*/  ENDCOLLECTIVE ;  /* 0x000000000000791b */ /* 0x007fea0003800000 */
.L_x_9:
[----:B------:R-:W-:Y:S01]  /*0930*/  HFMA2 R11, -RZ, RZ, 0, 4.76837158203125e-07 ;  /* 0x00000008ff0b7431 */ /* 0x000fe200000001ff */
[----:B------:R-:W-:-:S05]  /*0940*/  MOV R5, R9 ;  /* 0x0000000900057202 */ /* 0x000fca0000000f00 */
[----:B------:R-:W-:-:S05]  /*0950*/  FADD R5, R4, R5 ;  /* 0x0000000504057221 */ /* 0x000fca0000000000 */
[----:B------:R-:W-:-:S07]  /*0960*/  MOV R4, R5 ;  /* 0x0000000500047202 */ /* 0x000fce0000000f00 */
[----:B------:R-:W-:Y:S05]  /*0970*/  WARPSYNC.COLLECTIVE R8, `(.L_x_10) ;  /* 0x0000000008087348 */ /* 0x000fea0003c00000 */
[----:B------:R0:W1:Y:S02]  /*0980*/  SHFL.BFLY P0, R9, R4, R11, R13 ;  /* 0x0c00000b04097389 */ /* 0x000064000000000d */
[----:B01----:R-:W-:Y:S05]  /*0990*/  ENDCOLLECTIVE ;  /* 0x000000000000791b */ /* 0x003fea0003800000 */
.L_x_10:
[----:B------:R-:W-:Y:S01]  /*09a0*/  HFMA2 R11, -RZ, RZ, 0, 2.384185791015625e-07 ;  /* 0x00000004ff0b7431 */ /* 0x000fe200000001ff */
[----:B------:R-:W-:-:S05]  /*09b0*/  MOV R2, R9 ;  /* 0x0000000900027202 */ /* 0x000fca0000000f00 */
[----:B------:R-:W-:-:S05]  /*09c0*/  FADD R2, R5, R2 ;  /* 0x0000000205027221 */ /* 0x000fca0000000000 */
[----:B------:R-:W-:-:S07]  /*09d0*/  MOV R4, R2 ;  /* 0x0000000200047202 */ /* 0x000fce0000000f00 */
[----:B------:R-:W-:Y:S05]  /*09e0*/  WARPSYNC.COLLECTIVE R8, `(.L_x_11) ;  /* 0x0000000008087348 */ /* 0x000fea0003c00000 */
[----:B------:R0:W1:Y:S02]  /*09f0*/  SHFL.BFLY P0, R9, R4, R11, R13 ;  /* 0x0c00000b04097389 */ /* 0x000064000000000d */
[----:B01----:R-:W-:Y:S05]  /*0a00*/  ENDCOLLECTIVE ;  /* 0x000000000000791b */ /* 0x003fea0003800000 */
.L_x_11:
[----:B------:R-:W-:Y:S01]  /*0a10*/  HFMA2 R11, -RZ, RZ, 0, 1.1920928955078125e-07 ;  /* 0x00000002ff0b7431 */ /* 0x000fe200000001ff */
[----:B------:R-:W-:-:S05]  /*0a20*/  MOV R7, R9 ;  /* 0x0000000900077202 */ /* 0x000fca0000000f00 */
[----:B------:R-:W-:-:S05]  /*0a30*/  FADD R7, R2, R7 ;  /* 0x0000000702077221 */ /* 0x000fca0000000000 */
[----:B------:R-:W-:-:S07]  /*0a40*/  MOV R4, R7 ;  /* 0x0000000700047202 */ /* 0x000fce0000000f00 */
[----:B------:R-:W-:Y:S05]  /*0a50*/  WARPSYNC.COLLECTIVE R8, `(.L_x_12) ;  /* 0x0000000008087348 */ /* 0x000fea0003c00000 */
[----:B------:R0:W1:Y:S02]  /*0a60*/  SHFL.BFLY P0, R9, R4, R11, R13 ;  /* 0x0c00000b04097389 */ /* 0x000064000000000d */
[----:B01----:R-:W-:Y:S05]  /*0a70*/  ENDCOLLECTIVE ;  /* 0x000000000000791b */ /* 0x003fea0003800000 */
.L_x_12:
[----:B------:R-:W-:Y:S01]  /*0a80*/  HFMA2 R11, -RZ, RZ, 0, 5.9604644775390625e-08 ;  /* 0x00000001ff0b7431 */ /* 0x000fe200000001ff */
[----:B------:R-:W-:-:S05]  /*0a90*/  MOV R6, R9 ;  /* 0x0000000900067202 */ /* 0x000fca0000000f00 */
[----:B------:R-:W-:-:S05]  /*0aa0*/  FADD R6, R7, R6 ;  /* 0x0000000607067221 */ /* 0x000fca0000000000 */
[----:B------:R-:W-:-:S07]  /*0ab0*/  MOV R4, R6 ;  /* 0x0000000600047202 */ /* 0x000fce0000000f00 */
[----:B------:R-:W-:Y:S05]  /*0ac0*/  WARPSYNC.COLLECTIVE R8, `(.L_x_13) ;  /* 0x0000000008087348 */ /* 0x000fea0003c00000 */
[----:B------:R0:W1:Y:S02]  /*0ad0*/  SHFL.BFLY P0, R9, R4, R11, R13 ;  /* 0x0c00000b04097389 */ /* 0x000064000000000d */
[----:B01----:R-:W-:Y:S05]  /*0ae0*/  ENDCOLLECTIVE ;  /* 0x000000000000791b */ /* 0x003fea0003800000 */
.L_x_13:
[----:B------:R-:W-:Y:S05]  /*0af0*/  BRA `(.L_x_14) ;  /* 0xfffffff4009c7947 */ /* 0x000fea000383ffff */
.L_x_15:
[----:B------:R-:W-:-:S00]  /*0b00*/  BRA `(.L_x_15) ;  /* 0xfffffffc00fc7947 */ /* 0x000fc0000383ffff */
[----:B------:R-:W-:-:S00]  /*0b10*/  NOP ;  /* 0x0000000000007918 */ /* 0x000fc00000000000 */
        /* <DEDUP_REMOVED lines=14> */
.L_x_16:


//--------------------- .nv.shared._Z6kernelPfS_i --------------------------
	.section	.nv.shared._Z6kernelPfS_i,"aw",@nobits
	.sectionflags	@""
	.align	16
	.zero		1024


//--------------------- .nv.shared.reserved.0     --------------------------
	.section	.nv.shared.reserved.0,"aw",@nobits
	.weak		__nv_reservedSMEM_offset_0_alias
	.size		__nv_reservedSMEM_offset_0_alias, 0, 64
	.other		__nv_reservedSMEM_offset_0_alias,@"STO_CUDA_RESERVED_SHARED STV_DEFAULT"
__nv_reservedSMEM_offset_0_alias:
	.zero		0
	.zero		64


//--------------------- .nv.constant0._Z6kernelPfS_i --------------------------
	.section	.nv.constant0._Z6kernelPfS_i,"a",@progbits
	.sectionflags	@""
	.align	4
.nv.constant0._Z6kernelPfS_i:
	.zero		916


//--------------------- SYMBOLS --------------------------

	.type		.nv.reservedSmem.offset0,@object
	.size		.nv.reservedSmem.offset0,0x4
	.type		.nv.reservedSmem.cap,@object
	.size		.nv.reservedSmem.cap,0x4
